	.headerflags	@"EF_CUDA_TEXMODE_UNIFIED EF_CUDA_64BIT_ADDRESS EF_CUDA_ACCELERATORS EF_CUDA_SM90 EF_CUDA_VIRTUAL_SM(EF_CUDA_SM90)"
	.elftype	@"ET_EXEC"


//--------------------- .nv.info                  --------------------------
	.section	.nv.info,"",@"SHT_CUDA_INFO"
	.align	4


	//----- nvinfo : EIATTR_REGCOUNT
	.align		4
        /*0000*/ 	.byte	0x04, 0x2f
        /*0002*/ 	.short	(.L_2 - .L_1)
	.align		4
.L_1:
        /*0004*/ 	.word	index@(triton_poi_fused_add_mean_mul_pow_rsqrt_4)
        /*0008*/ 	.word	0x00000015


	//----- nvinfo : EIATTR_MIN_STACK_SIZE
	.align		4
.L_2:
        /*000c*/ 	.byte	0x04, 0x12
        /*000e*/ 	.short	(.L_4 - .L_3)
	.align		4
.L_3:
        /*0010*/ 	.word	index@(triton_poi_fused_add_mean_mul_pow_rsqrt_4)
        /*0014*/ 	.word	0x00000000


	//----- nvinfo : EIATTR_FRAME_SIZE
	.align		4
.L_4:
        /*0018*/ 	.byte	0x04, 0x11
        /*001a*/ 	.short	(.L_6 - .L_5)
	.align		4
.L_5:
        /*001c*/ 	.word	index@(triton_poi_fused_add_mean_mul_pow_rsqrt_4)
        /*0020*/ 	.word	0x00000000


	//----- nvinfo : EIATTR_MIN_STACK_SIZE
	.align		4
.L_6:
        /*0024*/ 	.byte	0x04, 0x12
        /*0026*/ 	.short	(.L_8 - .L_7)
	.align		4
.L_7:
        /*0028*/ 	.word	index@(triton_poi_fused_add_mean_mul_pow_rsqrt_4)
        /*002c*/ 	.word	0x00000000
.L_8:


//--------------------- .nv.info.triton_poi_fused_add_mean_mul_pow_rsqrt_4 --------------------------
	.section	.nv.info.triton_poi_fused_add_mean_mul_pow_rsqrt_4,"",@"SHT_CUDA_INFO"
	.sectionflags	@""
	.align	4


	//----- nvinfo : EIATTR_CUDA_API_VERSION
	.align		4
        /*0000*/ 	.byte	0x04, 0x37
        /*0002*/ 	.short	(.L_10 - .L_9)
.L_9:
        /*0004*/ 	.word	0x0000007c


	//----- nvinfo : EIATTR_KPARAM_INFO
	.align		4
.L_10:
        /*0008*/ 	.byte	0x04, 0x17
        /*000a*/ 	.short	(.L_12 - .L_11)
.L_11:
        /*000c*/ 	.word	0x00000000
        /*0010*/ 	.short	0x0002
        /*0012*/ 	.short	0x0010
        /*0014*/ 	.byte	0x00, 0xf0, 0x11, 0x00


	//----- nvinfo : EIATTR_KPARAM_INFO
	.align		4
.L_12:
        /*0018*/ 	.byte	0x04, 0x17
        /*001a*/ 	.short	(.L_14 - .L_13)
.L_13:
        /*001c*/ 	.word	0x00000000
        /*0020*/ 	.short	0x0001
        /*0022*/ 	.short	0x0008
        /*0024*/ 	.byte	0x00, 0xf4, 0x21, 0x00


	//----- nvinfo : EIATTR_KPARAM_INFO
	.align		4
.L_14:
        /*0028*/ 	.byte	0x04, 0x17
        /*002a*/ 	.short	(.L_16 - .L_15)
.L_15:
        /*002c*/ 	.word	0x00000000
        /*0030*/ 	.short	0x0000
        /*0032*/ 	.short	0x0000
        /*0034*/ 	.byte	0x00, 0xf4, 0x21, 0x00


	//----- nvinfo : EIATTR_SPARSE_MMA_MASK
	.align		4
.L_16:
        /*0038*/ 	.byte	0x03, 0x50
        /*003a*/ 	.short	0x0000


	//----- nvinfo : EIATTR_MAXREG_COUNT
	.align		4
        /*003c*/ 	.byte	0x03, 0x1b
        /*003e*/ 	.short	0x00ff


	//----- nvinfo : EIATTR_EXIT_INSTR_OFFSETS
	.align		4
        /*0040*/ 	.byte	0x04, 0x1c
        /*0042*/ 	.short	(.L_18 - .L_17)


	//   ....[0]....
.L_17:
        /*0044*/ 	.word	0x000002b0


	//   ....[1]....
        /*0048*/ 	.word	0x000002d0


	//----- nvinfo : EIATTR_REQNTID
	.align		4
.L_18:
        /*004c*/ 	.byte	0x04, 0x10
        /*004e*/ 	.short	(.L_20 - .L_19)
.L_19:
        /*0050*/ 	.word	0x00000020
        /*0054*/ 	.word	0x00000001
        /*0058*/ 	.word	0x00000001


	//----- nvinfo : EIATTR_CBANK_PARAM_SIZE
	.align		4
.L_20:
        /*005c*/ 	.byte	0x03, 0x19
        /*005e*/ 	.short	0x0014


	//----- nvinfo : EIATTR_PARAM_CBANK
	.align		4
        /*0060*/ 	.byte	0x04, 0x0a
        /*0062*/ 	.short	(.L_22 - .L_21)
	.align		4
.L_21:
        /*0064*/ 	.word	index@(.nv.constant0.triton_poi_fused_add_mean_mul_pow_rsqrt_4)
        /*0068*/ 	.short	0x0210
        /*006a*/ 	.short	0x0014


	//----- nvinfo : EIATTR_SW_WAR
	.align		4
.L_22:
        /*006c*/ 	.byte	0x04, 0x36
        /*006e*/ 	.short	(.L_24 - .L_23)
.L_23:
        /*0070*/ 	.word	0x00000008
.L_24:


//--------------------- .nv.callgraph             --------------------------
	.section	.nv.callgraph,"",@"SHT_CUDA_CALLGRAPH"
	.align	4
	.sectionentsize	8
	.align		4
        /*0000*/ 	.word	0x00000000
	.align		4
        /*0004*/ 	.word	0xffffffff
	.align		4
        /*0008*/ 	.word	0x00000000
	.align		4
        /*000c*/ 	.word	0xfffffffe
	.align		4
        /*0010*/ 	.word	0x00000000
	.align		4
        /*0014*/ 	.word	0xfffffffd
	.align		4
        /*0018*/ 	.word	0x00000000
	.align		4
        /*001c*/ 	.word	0xfffffffc


//--------------------- .nv.constant4             --------------------------
	.section	.nv.constant4,"a",@progbits
	.align	8
	.align		8
.nv.constant4:
        /*0000*/ 	.dword	_$_str


//--------------------- .text.triton_poi_fused_add_mean_mul_pow_rsqrt_4 --------------------------
	.section	.text.triton_poi_fused_add_mean_mul_pow_rsqrt_4,"ax",@progbits
	.align	128
        .global         triton_poi_fused_add_mean_mul_pow_rsqrt_4
        .type           triton_poi_fused_add_mean_mul_pow_rsqrt_4,@function
        .size           triton_poi_fused_add_mean_mul_pow_rsqrt_4,(.L_x_1 - triton_poi_fused_add_mean_mul_pow_rsqrt_4)
        .other          triton_poi_fused_add_mean_mul_pow_rsqrt_4,@"STO_CUDA_ENTRY STV_DEFAULT"
triton_poi_fused_add_mean_mul_pow_rsqrt_4:
.text.triton_poi_fused_add_mean_mul_pow_rsqrt_4:
[----:B------:R-:W0:Y:S02]  /*0000*/  LDC R1, c[0x0][0x28] ;  /* 0x00000a00ff017b82 */ /* 0x000e240000000800 */
[----:B------:R-:W1:Y:S01]  /*0010*/  S2R R18, SR_TID.X ;  /* 0x0000000000127919 */ /* 0x000e620000002100 */
[----:B------:R-:W2:Y:S01]  /*0020*/  LDC.64 R2, c[0x0][0x210] ;  /* 0x00008400ff027b82 */ /* 0x000ea20000000a00 */
[----:B------:R-:W-:Y:S01]  /*0030*/  IMAD.MOV.U32 R14, RZ, RZ, RZ ;  /* 0x000000ffff0e7224 */ /* 0x000fe200078e00ff */
[----:B------:R-:W-:Y:S01]  /*0040*/  ULDC.64 UR4, c[0x0][0x208] ;  /* 0x0000820000047ab9 */ /* 0x000fe20000000a00 */
[----:B------:R-:W3:Y:S01]  /*0050*/  S2R R13, SR_CTAID.X ;  /* 0x00000000000d7919 */ /* 0x000ee20000002500 */
[----:B------:R-:W-:Y:S01]  /*0060*/  IMAD.MOV.U32 R12, RZ, RZ, RZ ;  /* 0x000000ffff0c7224 */ /* 0x000fe200078e00ff */
[----:B-1----:R-:W-:Y:S02]  /*0070*/  LOP3.LUT R0, R18, 0xf, RZ, 0xc0, !PT ;  /* 0x0000000f12007812 */ /* 0x002fe400078ec0ff */
[----:B---3--:R-:W-:Y:S02]  /*0080*/  SHF.R.S32.HI R4, RZ, 0x1b, R13 ;  /* 0x0000001bff047819 */ /* 0x008fe4000001140d */
[----:B------:R-:W-:-:S02]  /*0090*/  LEA R13, R13, R0, 0x4 ;  /* 0x000000000d0d7211 */ /* 0x000fc400078e20ff */
[----:B------:R-:W-:Y:S02]  /*00a0*/  SGXT R0, R4, 0x1 ;  /* 0x000000010400781a */ /* 0x000fe40000000200 */
[----:B------:R-:W-:Y:S02]  /*00b0*/  ISETP.GE.AND P0, PT, R13, 0x10, PT ;  /* 0x000000100d00780c */ /* 0x000fe40003f06270 */
[----:B------:R-:W-:-:S04]  /*00c0*/  LEA.HI R0, R0, R13, RZ, 0x2 ;  /* 0x0000000d00007211 */ /* 0x000fc800078f10ff */
[----:B------:R-:W-:-:S04]  /*00d0*/  LOP3.LUT R0, R0, 0xfffffffc, RZ, 0xc0, !PT ;  /* 0xfffffffc00007812 */ /* 0x000fc800078ec0ff */
[----:B------:R-:W-:Y:S02]  /*00e0*/  IADD3 R7, R0, 0x31, RZ ;  /* 0x0000003100077810 */ /* 0x000fe40007ffe0ff */
[----:B------:R-:W-:Y:S02]  /*00f0*/  IADD3 R5, R0, 0x30, RZ ;  /* 0x0000003000057810 */ /* 0x000fe40007ffe0ff */
[----:B------:R-:W-:Y:S01]  /*0100*/  IADD3 R9, R0, 0x32, RZ ;  /* 0x0000003200097810 */ /* 0x000fe20007ffe0ff */
[----:B--2---:R-:W-:Y:S01]  /*0110*/  IMAD.WIDE R6, R7, 0x4, R2 ;  /* 0x0000000407067825 */ /* 0x004fe200078e0202 */
[----:B------:R-:W-:-:S03]  /*0120*/  CS2R R16, SRZ ;  /* 0x0000000000107805 */ /* 0x000fc6000001ff00 */
[--C-:B------:R-:W-:Y:S01]  /*0130*/  IMAD.WIDE R4, R5, 0x4, R2.reuse ;  /* 0x0000000405047825 */ /* 0x100fe200078e0202 */
[----:B------:R-:W2:Y:S01]  /*0140*/  @!P0 LDG.E.EL R14, desc[UR4][R6.64] ;  /* 0x00000004060e8981 */ /* 0x000ea2000c2e1900 */
[----:B------:R-:W-:Y:S02]  /*0150*/  IADD3 R11, R0, 0x33, RZ ;  /* 0x00000033000b7810 */ /* 0x000fe40007ffe0ff */
[--C-:B------:R-:W-:Y:S01]  /*0160*/  IMAD.WIDE R8, R9, 0x4, R2.reuse ;  /* 0x0000000409087825 */ /* 0x100fe200078e0202 */
[----:B------:R1:W3:Y:S03]  /*0170*/  @!P0 LDG.E.EL R12, desc[UR4][R4.64] ;  /* 0x00000004040c8981 */ /* 0x0002e6000c2e1900 */
[--C-:B------:R-:W-:Y:S01]  /*0180*/  IMAD.WIDE R10, R11, 0x4, R2.reuse ;  /* 0x000000040b0a7825 */ /* 0x100fe200078e0202 */
[----:B------:R-:W4:Y:S04]  /*0190*/  @!P0 LDG.E.EL R16, desc[UR4][R8.64] ;  /* 0x0000000408108981 */ /* 0x000f28000c2e1900 */
[----:B------:R-:W5:Y:S01]  /*01a0*/  @!P0 LDG.E.EL R17, desc[UR4][R10.64] ;  /* 0x000000040a118981 */ /* 0x000f62000c2e1900 */
[----:B------:R-:W-:Y:S01]  /*01b0*/  HFMA2.MMA R0, -RZ, RZ, 0, 0 ;  /* 0x00000000ff007435 */ /* 0x000fe200000001ff */
[----:B------:R-:W-:Y:S01]  /*01c0*/  VIADD R15, R13, 0x30 ;  /* 0x000000300d0f7836 */ /* 0x000fe20000000000 */
[----:B-1----:R-:W1:Y:S03]  /*01d0*/  LDC.64 R4, c[0x0][0x218] ;  /* 0x00008600ff047b82 */ /* 0x002e660000000a00 */
[----:B------:R-:W-:-:S05]  /*01e0*/  IMAD.WIDE R2, R15, 0x4, R2 ;  /* 0x000000040f027825 */ /* 0x000fca00078e0202 */
[----:B------:R1:W5:Y:S01]  /*01f0*/  @!P0 LDG.E R0, desc[UR4][R2.64] ;  /* 0x0000000402008981 */ /* 0x000362000c1e1900 */
[----:B------:R-:W-:-:S04]  /*0200*/  LOP3.LUT P0, RZ, R18, 0x10, RZ, 0xc0, !PT ;  /* 0x0000001012ff7812 */ /* 0x000fc8000780c0ff */
[C---:B------:R-:W-:Y:S01]  /*0210*/  ISETP.LT.AND P0, PT, R13.reuse, 0x10, !P0 ;  /* 0x000000100d00780c */ /* 0x040fe20004701270 */
[----:B-1----:R-:W-:-:S04]  /*0220*/  IMAD.WIDE R2, R13, 0x4, R4 ;  /* 0x000000040d027825 */ /* 0x002fc800078e0204 */
[----:B--2---:R-:W-:-:S04]  /*0230*/  FMUL R7, R14, R14 ;  /* 0x0000000e0e077220 */ /* 0x004fc80000400000 */
[----:B---3--:R-:W-:-:S04]  /*0240*/  FFMA R7, R12, R12, R7 ;  /* 0x0000000c0c077223 */ /* 0x008fc80000000007 */
[----:B----4-:R-:W-:Y:S01]  /*0250*/  FFMA R16, R16, R16, R7 ;  /* 0x0000001010107223 */ /* 0x010fe20000000007 */
[----:B------:R-:W-:-:S03]  /*0260*/  MOV R7, 0x3e800000 ;  /* 0x3e80000000077802 */ /* 0x000fc60000000f00 */
[----:B-----5:R-:W-:-:S04]  /*0270*/  FFMA R16, R17, R17, R16 ;  /* 0x0000001111107223 */ /* 0x020fc80000000010 */
[----:B------:R-:W-:-:S04]  /*0280*/  FFMA R16, R16, R7, 9.9999999392252902908e-09 ;  /* 0x322bcc7710107423 */ /* 0x000fc80000000007 */
[----:B------:R-:W1:Y:S02]  /*0290*/  MUFU.RSQ R7, R16 ;  /* 0x0000001000077308 */ /* 0x000e640000001400 */
[----:B-1----:R-:W-:Y:S01]  /*02a0*/  FMUL R7, R7, R0 ;  /* 0x0000000007077220 */ /* 0x002fe20000400000 */
[----:B------:R-:W-:Y:S06]  /*02b0*/  @!P0 EXIT ;  /* 0x000000000000894d */ /* 0x000fec0003800000 */
[----:B------:R-:W-:Y:S01]  /*02c0*/  STG.E desc[UR4][R2.64], R7 ;  /* 0x0000000702007986 */ /* 0x000fe2000c101904 */
[----:B------:R-:W-:Y:S05]  /*02d0*/  EXIT ;  /* 0x000000000000794d */ /* 0x000fea0003800000 */
.L_x_0:
[----:B------:R-:W-:-:S00]  /*02e0*/  BRA `(.L_x_0) ;  /* 0xfffffffc00fc7947 */ /* 0x000fc0000383ffff */
[----:B------:R-:W-:-:S00]  /*02f0*/  NOP ;  /* 0x0000000000007918 */ /* 0x000fc00000000000 */
        /* <DEDUP_REMOVED lines=8> */
.L_x_1:


//--------------------- .nv.global.init           --------------------------
	.section	.nv.global.init,"aw",@progbits
.nv.global.init:
	.type		_$_str,@object
	.size		_$_str,(.L_0 - _$_str)
_$_str:
        /*0000*/ 	.byte	0x5f, 0x5f, 0x43, 0x55, 0x44, 0x41, 0x5f, 0x46, 0x54, 0x5a, 0x00
.L_0:


//--------------------- .nv.constant0.triton_poi_fused_add_mean_mul_pow_rsqrt_4 --------------------------
	.section	.nv.constant0.triton_poi_fused_add_mean_mul_pow_rsqrt_4,"a",@progbits
	.sectionflags	@""
	.align	4
.nv.constant0.triton_poi_fused_add_mean_mul_pow_rsqrt_4:
	.zero		548
